//
// Generated by NVIDIA NVVM Compiler
//
// Compiler Build ID: CL-36424714
// Cuda compilation tools, release 13.0, V13.0.88
// Based on NVVM 20.0.0
//

.version 9.0
.target sm_100
.address_size 64

	// .globl	_Z14static_reversePi
// _ZZ14static_reversePiE1s has been demoted
.extern .shared .align 16 .b8 s[];

.visible .entry _Z14static_reversePi(
	.param .u64 .ptr .align 1 _Z14static_reversePi_param_0
)
{
	.reg .b32 	%r<8>;
	.reg .b64 	%rd<5>;
	// demoted variable
	.shared .align 4 .b8 _ZZ14static_reversePiE1s[256];
	ld.param.u64 	%rd1, [_Z14static_reversePi_param_0];
	cvta.to.global.u64 	%rd2, %rd1;
	mov.u32 	%r1, %tid.x;
	mul.wide.u32 	%rd3, %r1, 4;
	add.s64 	%rd4, %rd2, %rd3;
	ld.global.u32 	%r2, [%rd4];
	shl.b32 	%r3, %r1, 2;
	mov.u32 	%r4, _ZZ14static_reversePiE1s;
	add.s32 	%r5, %r4, %r3;
	st.shared.u32 	[%r5], %r2;
	bar.sync 	0;
	sub.s32 	%r6, %r4, %r3;
	ld.shared.u32 	%r7, [%r6+252];
	st.global.u32 	[%rd4], %r7;
	ret;

}
	// .globl	_Z15dynamic_reversePi
.visible .entry _Z15dynamic_reversePi(
	.param .u64 .ptr .align 1 _Z15dynamic_reversePi_param_0
)
{
	.reg .b32 	%r<8>;
	.reg .b64 	%rd<5>;

	ld.param.u64 	%rd1, [_Z15dynamic_reversePi_param_0];
	cvta.to.global.u64 	%rd2, %rd1;
	mov.u32 	%r1, %tid.x;
	mul.wide.u32 	%rd3, %r1, 4;
	add.s64 	%rd4, %rd2, %rd3;
	ld.global.u32 	%r2, [%rd4];
	shl.b32 	%r3, %r1, 2;
	mov.u32 	%r4, s;
	add.s32 	%r5, %r4, %r3;
	st.shared.u32 	[%r5], %r2;
	bar.sync 	0;
	sub.s32 	%r6, %r4, %r3;
	ld.shared.u32 	%r7, [%r6+252];
	st.global.u32 	[%rd4], %r7;
	ret;

}


// ===== COMPILED SASS (sm_100) =====

	.target	sm_100

	.elftype	@"ET_EXEC"


//--------------------- .note.nv.tkinfo           --------------------------
	.section	.note.nv.tkinfo,"",@"SHT_NOTE"
	.sectionflags	@"SHF_NOTE_NV_TKINFO"
	.tkinfo
        /*0018*/ 	.word	0x00000002
        /*0030*/ 	.string	""
        /*0030*/ 	.string	"ptxas"
        /*0030*/ 	.string	"Cuda compilation tools, release 13.0, V13.0.88"
        /*0030*/ 	.string	"Build cuda_13.0.r13.0/compiler.36424714_0"
        /*0030*/ 	.string	"-arch sm_100 -m 64 "



//--------------------- .note.nv.cuinfo           --------------------------
	.section	.note.nv.cuinfo,"",@"SHT_NOTE"
	.sectionflags	@"SHF_NOTE_NV_CUINFO"
        /*0018*/ 	.short	0x0002
        /*001a*/ 	.short	0x0064
        /*001c*/ 	.short	0x0082
	.zero		2


//--------------------- .nv.info                  --------------------------
	.section	.nv.info,"",@"SHT_CUDA_INFO"
	.align	4


	//----- nvinfo : EIATTR_REGCOUNT
	.align		4
        /*0000*/ 	.byte	0x04, 0x2f
        /*0002*/ 	.short	(.L_1 - .L_0)
	.align		4
.L_0:
        /*0004*/ 	.word	index@(_Z14static_reversePi)
        /*0008*/ 	.word	0x0000000a


	//----- nvinfo : EIATTR_FRAME_SIZE
	.align		4
.L_1:
        /*000c*/ 	.byte	0x04, 0x11
        /*000e*/ 	.short	(.L_3 - .L_2)
	.align		4
.L_2:
        /*0010*/ 	.word	index@(_Z14static_reversePi)
        /*0014*/ 	.word	0x00000000


	//----- nvinfo : EIATTR_REGCOUNT
	.align		4
.L_3:
        /*0018*/ 	.byte	0x04, 0x2f
        /*001a*/ 	.short	(.L_5 - .L_4)
	.align		4
.L_4:
        /*001c*/ 	.word	index@(_Z15dynamic_reversePi)
        /*0020*/ 	.word	0x0000000a


	//----- nvinfo : EIATTR_FRAME_SIZE
	.align		4
.L_5:
        /*0024*/ 	.byte	0x04, 0x11
        /*0026*/ 	.short	(.L_7 - .L_6)
	.align		4
.L_6:
        /*0028*/ 	.word	index@(_Z15dynamic_reversePi)
        /*002c*/ 	.word	0x00000000


	//----- nvinfo : EIATTR_MIN_STACK_SIZE
	.align		4
.L_7:
        /*0030*/ 	.byte	0x04, 0x12
        /*0032*/ 	.short	(.L_9 - .L_8)
	.align		4
.L_8:
        /*0034*/ 	.word	index@(_Z15dynamic_reversePi)
        /*0038*/ 	.word	0x00000000


	//----- nvinfo : EIATTR_MIN_STACK_SIZE
	.align		4
.L_9:
        /*003c*/ 	.byte	0x04, 0x12
        /*003e*/ 	.short	(.L_11 - .L_10)
	.align		4
.L_10:
        /*0040*/ 	.word	index@(_Z14static_reversePi)
        /*0044*/ 	.word	0x00000000
.L_11:


//--------------------- .nv.compat                --------------------------
	.section	.nv.compat,"",@"SHT_CUDA_COMPAT_INFO"
	.align	4
        /*0000*/ 	.byte	0x02, 0x09, 0x00, 0x00, 0x02, 0x02, 0x01, 0x00, 0x02, 0x05, 0x05, 0x00, 0x03, 0x07, 0x01, 0x01
        /*0010*/ 	.byte	0x02, 0x03, 0x00, 0x00, 0x02, 0x06, 0x01, 0x00, 0x04, 0x0b, 0x08, 0x00, 0x09, 0x00, 0x00, 0x00
        /*0020*/ 	.byte	0x00, 0x00, 0x00, 0x00


//--------------------- .nv.info._Z15dynamic_reversePi --------------------------
	.section	.nv.info._Z15dynamic_reversePi,"",@"SHT_CUDA_INFO"
	.sectionflags	@""
	.align	4


	//----- nvinfo : EIATTR_CUDA_API_VERSION
	.align		4
        /*0000*/ 	.byte	0x04, 0x37
        /*0002*/ 	.short	(.L_13 - .L_12)
.L_12:
        /*0004*/ 	.word	0x00000082


	//----- nvinfo : EIATTR_KPARAM_INFO
	.align		4
.L_13:
        /*0008*/ 	.byte	0x04, 0x17
        /*000a*/ 	.short	(.L_15 - .L_14)
.L_14:
        /*000c*/ 	.word	0x00000000
        /*0010*/ 	.short	0x0000
        /*0012*/ 	.short	0x0000
        /*0014*/ 	.byte	0x00, 0xf5, 0x21, 0x00


	//----- nvinfo : EIATTR_SPARSE_MMA_MASK
	.align		4
.L_15:
        /*0018*/ 	.byte	0x03, 0x50
        /*001a*/ 	.short	0x0000


	//----- nvinfo : EIATTR_MAXREG_COUNT
	.align		4
        /*001c*/ 	.byte	0x03, 0x1b
        /*001e*/ 	.short	0x00ff


	//----- nvinfo : EIATTR_NUM_BARRIERS
	.align		4
        /*0020*/ 	.byte	0x02, 0x4c
        /*0022*/ 	.byte	0x01
	.zero		1


	//----- nvinfo : EIATTR_MERCURY_ISA_VERSION
	.align		4
        /*0024*/ 	.byte	0x03, 0x5f
        /*0026*/ 	.short	0x0101


	//----- nvinfo : EIATTR_VRC_CTA_INIT_COUNT
	.align		4
        /*0028*/ 	.byte	0x02, 0x4a
	.zero		1
	.zero		1


	//----- nvinfo : EIATTR_EXIT_INSTR_OFFSETS
	.align		4
        /*002c*/ 	.byte	0x04, 0x1c
        /*002e*/ 	.short	(.L_17 - .L_16)


	//   ....[0]....
.L_16:
        /*0030*/ 	.word	0x000000f0


	//----- nvinfo : EIATTR_CBANK_PARAM_SIZE
	.align		4
.L_17:
        /*0034*/ 	.byte	0x03, 0x19
        /*0036*/ 	.short	0x0008


	//----- nvinfo : EIATTR_PARAM_CBANK
	.align		4
        /*0038*/ 	.byte	0x04, 0x0a
        /*003a*/ 	.short	(.L_19 - .L_18)
	.align		4
.L_18:
        /*003c*/ 	.word	index@(.nv.constant0._Z15dynamic_reversePi)
        /*0040*/ 	.short	0x0380
        /*0042*/ 	.short	0x0008


	//----- nvinfo : EIATTR_SW_WAR
	.align		4
.L_19:
        /*0044*/ 	.byte	0x04, 0x36
        /*0046*/ 	.short	(.L_21 - .L_20)
.L_20:
        /*0048*/ 	.word	0x00000008
.L_21:


//--------------------- .nv.info._Z14static_reversePi --------------------------
	.section	.nv.info._Z14static_reversePi,"",@"SHT_CUDA_INFO"
	.sectionflags	@""
	.align	4


	//----- nvinfo : EIATTR_CUDA_API_VERSION
	.align		4
        /*0000*/ 	.byte	0x04, 0x37
        /*0002*/ 	.short	(.L_23 - .L_22)
.L_22:
        /*0004*/ 	.word	0x00000082


	//----- nvinfo : EIATTR_KPARAM_INFO
	.align		4
.L_23:
        /*0008*/ 	.byte	0x04, 0x17
        /*000a*/ 	.short	(.L_25 - .L_24)
.L_24:
        /*000c*/ 	.word	0x00000000
        /*0010*/ 	.short	0x0000
        /*0012*/ 	.short	0x0000
        /*0014*/ 	.byte	0x00, 0xf5, 0x21, 0x00


	//----- nvinfo : EIATTR_SPARSE_MMA_MASK
	.align		4
.L_25:
        /*0018*/ 	.byte	0x03, 0x50
        /*001a*/ 	.short	0x0000


	//----- nvinfo : EIATTR_MAXREG_COUNT
	.align		4
        /*001c*/ 	.byte	0x03, 0x1b
        /*001e*/ 	.short	0x00ff


	//----- nvinfo : EIATTR_NUM_BARRIERS
	.align		4
        /*0020*/ 	.byte	0x02, 0x4c
        /*0022*/ 	.byte	0x01
	.zero		1


	//----- nvinfo : EIATTR_MERCURY_ISA_VERSION
	.align		4
        /*0024*/ 	.byte	0x03, 0x5f
        /*0026*/ 	.short	0x0101


	//----- nvinfo : EIATTR_VRC_CTA_INIT_COUNT
	.align		4
        /*0028*/ 	.byte	0x02, 0x4a
	.zero		1
	.zero		1


	//----- nvinfo : EIATTR_EXIT_INSTR_OFFSETS
	.align		4
        /*002c*/ 	.byte	0x04, 0x1c
        /*002e*/ 	.short	(.L_27 - .L_26)


	//   ....[0]....
.L_26:
        /*0030*/ 	.word	0x000000f0


	//----- nvinfo : EIATTR_CBANK_PARAM_SIZE
	.align		4
.L_27:
        /*0034*/ 	.byte	0x03, 0x19
        /*0036*/ 	.short	0x0008


	//----- nvinfo : EIATTR_PARAM_CBANK
	.align		4
        /*0038*/ 	.byte	0x04, 0x0a
        /*003a*/ 	.short	(.L_29 - .L_28)
	.align		4
.L_28:
        /*003c*/ 	.word	index@(.nv.constant0._Z14static_reversePi)
        /*0040*/ 	.short	0x0380
        /*0042*/ 	.short	0x0008


	//----- nvinfo : EIATTR_SW_WAR
	.align		4
.L_29:
        /*0044*/ 	.byte	0x04, 0x36
        /*0046*/ 	.short	(.L_31 - .L_30)
.L_30:
        /*0048*/ 	.word	0x00000008
.L_31:


//--------------------- .nv.callgraph             --------------------------
	.section	.nv.callgraph,"",@"SHT_CUDA_CALLGRAPH"
	.align	4
	.sectionentsize	8
	.align		4
        /*0000*/ 	.word	0x00000000
	.align		4
        /*0004*/ 	.word	0xffffffff
	.align		4
        /*0008*/ 	.word	0x00000000
	.align		4
        /*000c*/ 	.word	0xfffffffe
	.align		4
        /*0010*/ 	.word	0x00000000
	.align		4
        /*0014*/ 	.word	0xfffffffd
	.align		4
        /*0018*/ 	.word	0x00000000
	.align		4
        /*001c*/ 	.word	0xfffffffc


//--------------------- .text._Z15dynamic_reversePi --------------------------
	.section	.text._Z15dynamic_reversePi,"ax",@progbits
	.align	128
        .global         _Z15dynamic_reversePi
        .type           _Z15dynamic_reversePi,@function
        .size           _Z15dynamic_reversePi,(.L_x_2 - _Z15dynamic_reversePi)
        .other          _Z15dynamic_reversePi,@"STO_CUDA_ENTRY STV_DEFAULT"
_Z15dynamic_reversePi:
.text._Z15dynamic_reversePi:
[----:B------:R-:W-:Y:S01]  /*0000*/  LDC R1, c[0x0][0x37c] ;  /* 0x0000df00ff017b82 */ /* 0x000fe20000000800 */
[----:B------:R-:W0:Y:S07]  /*0010*/  S2R R7, SR_TID.X ;  /* 0x0000000000077919 */ /* 0x000e2e0000002100 */
[----:B------:R-:W0:Y:S01]  /*0020*/  LDC.64 R2, c[0x0][0x380] ;  /* 0x0000e000ff027b82 */ /* 0x000e220000000a00 */
[----:B------:R-:W1:Y:S01]  /*0030*/  LDCU.64 UR4, c[0x0][0x358] ;  /* 0x00006b00ff0477ac */ /* 0x000e620008000a00 */
[----:B0-----:R-:W-:-:S05]  /*0040*/  IMAD.WIDE.U32 R2, R7, 0x4, R2 ;  /* 0x0000000407027825 */ /* 0x001fca00078e0002 */
[----:B-1----:R-:W2:Y:S01]  /*0050*/  LDG.E R0, desc[UR4][R2.64] ;  /* 0x0000000402007981 */ /* 0x002ea2000c1e1900 */
[----:B------:R-:W-:Y:S01]  /*0060*/  MOV R4, 0x400 ;  /* 0x0000040000047802 */ /* 0x000fe20000000f00 */
[----:B------:R-:W0:Y:S03]  /*0070*/  S2R R5, SR_CgaCtaId ;  /* 0x0000000000057919 */ /* 0x000e260000008800 */
[----:B0-----:R-:W-:-:S04]  /*0080*/  LEA R4, R5, R4, 0x18 ;  /* 0x0000000405047211 */ /* 0x001fc800078ec0ff */
[C---:B------:R-:W-:Y:S01]  /*0090*/  LEA R5, R7.reuse, R4, 0x2 ;  /* 0x0000000407057211 */ /* 0x040fe200078e10ff */
[----:B------:R-:W-:-:S04]  /*00a0*/  IMAD R4, R7, -0x4, R4 ;  /* 0xfffffffc07047824 */ /* 0x000fc800078e0204 */
[----:B--2---:R-:W-:Y:S01]  /*00b0*/  STS [R5], R0 ;  /* 0x0000000005007388 */ /* 0x004fe20000000800 */
[----:B------:R-:W-:Y:S06]  /*00c0*/  BAR.SYNC.DEFER_BLOCKING 0x0 ;  /* 0x0000000000007b1d */ /* 0x000fec0000010000 */
[----:B------:R-:W0:Y:S04]  /*00d0*/  LDS R7, [R4+0xfc] ;  /* 0x0000fc0004077984 */ /* 0x000e280000000800 */
[----:B0-----:R-:W-:Y:S01]  /*00e0*/  STG.E desc[UR4][R2.64], R7 ;  /* 0x0000000702007986 */ /* 0x001fe2000c101904 */
[----:B------:R-:W-:Y:S05]  /*00f0*/  EXIT ;  /* 0x000000000000794d */ /* 0x000fea0003800000 */
.L_x_0:
[----:B------:R-:W-:-:S00]  /*0100*/  BRA `(.L_x_0) ;  /* 0xfffffffc00fc7947 */ /* 0x000fc0000383ffff */
[----:B------:R-:W-:-:S00]  /*0110*/  NOP ;  /* 0x0000000000007918 */ /* 0x000fc00000000000 */
        /* <DEDUP_REMOVED lines=14> */
.L_x_2:


//--------------------- .text._Z14static_reversePi --------------------------
	.section	.text._Z14static_reversePi,"ax",@progbits
	.align	128
        .global         _Z14static_reversePi
        .type           _Z14static_reversePi,@function
        .size           _Z14static_reversePi,(.L_x_3 - _Z14static_reversePi)
        .other          _Z14static_reversePi,@"STO_CUDA_ENTRY STV_DEFAULT"
_Z14static_reversePi:
.text._Z14static_reversePi:
        /* <DEDUP_REMOVED lines=16> */
.L_x_1:
        /* <DEDUP_REMOVED lines=16> */
.L_x_3:


//--------------------- .nv.shared._Z15dynamic_reversePi --------------------------
	.section	.nv.shared._Z15dynamic_reversePi,"aw",@nobits
	.sectionflags	@""
	.align	16
	.zero		1024


//--------------------- .nv.shared.reserved.0     --------------------------
	.section	.nv.shared.reserved.0,"aw",@nobits
	.weak		__nv_reservedSMEM_offset_0_alias
	.size		__nv_reservedSMEM_offset_0_alias, 0, 64
	.other		__nv_reservedSMEM_offset_0_alias,@"STO_CUDA_RESERVED_SHARED STV_DEFAULT"
__nv_reservedSMEM_offset_0_alias:
	.zero		0
	.zero		64


//--------------------- .nv.shared._Z14static_reversePi --------------------------
	.section	.nv.shared._Z14static_reversePi,"aw",@nobits
	.sectionflags	@""
	.align	16
.nv.shared._Z14static_reversePi:
	.zero		1280


//--------------------- .nv.constant0._Z15dynamic_reversePi --------------------------
	.section	.nv.constant0._Z15dynamic_reversePi,"a",@progbits
	.sectionflags	@""
	.align	4
.nv.constant0._Z15dynamic_reversePi:
	.zero		904


//--------------------- .nv.constant0._Z14static_reversePi --------------------------
	.section	.nv.constant0._Z14static_reversePi,"a",@progbits
	.sectionflags	@""
	.align	4
.nv.constant0._Z14static_reversePi:
	.zero		904


//--------------------- SYMBOLS --------------------------

	.type		.nv.reservedSmem.offset0,@object
	.size		.nv.reservedSmem.offset0,0x4
	.type		.nv.reservedSmem.cap,@object
	.size		.nv.reservedSmem.cap,0x4
